	.headerflags	@"EF_CUDA_TEXMODE_UNIFIED EF_CUDA_64BIT_ADDRESS EF_CUDA_ACCELERATORS EF_CUDA_SM90 EF_CUDA_VIRTUAL_SM(EF_CUDA_SM90)"
	.elftype	@"ET_EXEC"


//--------------------- .nv.info                  --------------------------
	.section	.nv.info,"",@"SHT_CUDA_INFO"
	.align	4


	//----- nvinfo : EIATTR_REGCOUNT
	.align		4
        /*0000*/ 	.byte	0x04, 0x2f
        /*0002*/ 	.short	(.L_1 - .L_0)
	.align		4
.L_0:
        /*0004*/ 	.word	index@(triton_poi_fused_0)
        /*0008*/ 	.word	0x00000019


	//----- nvinfo : EIATTR_MIN_STACK_SIZE
	.align		4
.L_1:
        /*000c*/ 	.byte	0x04, 0x12
        /*000e*/ 	.short	(.L_3 - .L_2)
	.align		4
.L_2:
        /*0010*/ 	.word	index@(triton_poi_fused_0)
        /*0014*/ 	.word	0x00000000


	//----- nvinfo : EIATTR_FRAME_SIZE
	.align		4
.L_3:
        /*0018*/ 	.byte	0x04, 0x11
        /*001a*/ 	.short	(.L_5 - .L_4)
	.align		4
.L_4:
        /*001c*/ 	.word	index@(triton_poi_fused_0)
        /*0020*/ 	.word	0x00000000


	//----- nvinfo : EIATTR_MIN_STACK_SIZE
	.align		4
.L_5:
        /*0024*/ 	.byte	0x04, 0x12
        /*0026*/ 	.short	(.L_7 - .L_6)
	.align		4
.L_6:
        /*0028*/ 	.word	index@(triton_poi_fused_0)
        /*002c*/ 	.word	0x00000000
.L_7:


//--------------------- .nv.info.triton_poi_fused_0 --------------------------
	.section	.nv.info.triton_poi_fused_0,"",@"SHT_CUDA_INFO"
	.sectionflags	@""
	.align	4


	//----- nvinfo : EIATTR_CUDA_API_VERSION
	.align		4
        /*0000*/ 	.byte	0x04, 0x37
        /*0002*/ 	.short	(.L_9 - .L_8)
.L_8:
        /*0004*/ 	.word	0x0000007c


	//----- nvinfo : EIATTR_KPARAM_INFO
	.align		4
.L_9:
        /*0008*/ 	.byte	0x04, 0x17
        /*000a*/ 	.short	(.L_11 - .L_10)
.L_10:
        /*000c*/ 	.word	0x00000000
        /*0010*/ 	.short	0x0003
        /*0012*/ 	.short	0x0014
        /*0014*/ 	.byte	0x00, 0xf0, 0x11, 0x00


	//----- nvinfo : EIATTR_KPARAM_INFO
	.align		4
.L_11:
        /*0018*/ 	.byte	0x04, 0x17
        /*001a*/ 	.short	(.L_13 - .L_12)
.L_12:
        /*001c*/ 	.word	0x00000000
        /*0020*/ 	.short	0x0002
        /*0022*/ 	.short	0x0010
        /*0024*/ 	.byte	0x00, 0xf0, 0x11, 0x00


	//----- nvinfo : EIATTR_KPARAM_INFO
	.align		4
.L_13:
        /*0028*/ 	.byte	0x04, 0x17
        /*002a*/ 	.short	(.L_15 - .L_14)
.L_14:
        /*002c*/ 	.word	0x00000000
        /*0030*/ 	.short	0x0001
        /*0032*/ 	.short	0x0008
        /*0034*/ 	.byte	0x00, 0xf4, 0x21, 0x00


	//----- nvinfo : EIATTR_KPARAM_INFO
	.align		4
.L_15:
        /*0038*/ 	.byte	0x04, 0x17
        /*003a*/ 	.short	(.L_17 - .L_16)
.L_16:
        /*003c*/ 	.word	0x00000000
        /*0040*/ 	.short	0x0000
        /*0042*/ 	.short	0x0000
        /*0044*/ 	.byte	0x00, 0xf4, 0x21, 0x00


	//----- nvinfo : EIATTR_SPARSE_MMA_MASK
	.align		4
.L_17:
        /*0048*/ 	.byte	0x03, 0x50
        /*004a*/ 	.short	0x0000


	//----- nvinfo : EIATTR_MAXREG_COUNT
	.align		4
        /*004c*/ 	.byte	0x03, 0x1b
        /*004e*/ 	.short	0x00ff


	//----- nvinfo : EIATTR_EXIT_INSTR_OFFSETS
	.align		4
        /*0050*/ 	.byte	0x04, 0x1c
        /*0052*/ 	.short	(.L_19 - .L_18)


	//   ....[0]....
.L_18:
        /*0054*/ 	.word	0x000003e0


	//   ....[1]....
        /*0058*/ 	.word	0x00000400


	//----- nvinfo : EIATTR_REQNTID
	.align		4
.L_19:
        /*005c*/ 	.byte	0x04, 0x10
        /*005e*/ 	.short	(.L_21 - .L_20)
.L_20:
        /*0060*/ 	.word	0x00000080
        /*0064*/ 	.word	0x00000001
        /*0068*/ 	.word	0x00000001


	//----- nvinfo : EIATTR_CBANK_PARAM_SIZE
	.align		4
.L_21:
        /*006c*/ 	.byte	0x03, 0x19
        /*006e*/ 	.short	0x0018


	//----- nvinfo : EIATTR_PARAM_CBANK
	.align		4
        /*0070*/ 	.byte	0x04, 0x0a
        /*0072*/ 	.short	(.L_23 - .L_22)
	.align		4
.L_22:
        /*0074*/ 	.word	index@(.nv.constant0.triton_poi_fused_0)
        /*0078*/ 	.short	0x0210
        /*007a*/ 	.short	0x0018


	//----- nvinfo : EIATTR_SW_WAR
	.align		4
.L_23:
        /*007c*/ 	.byte	0x04, 0x36
        /*007e*/ 	.short	(.L_25 - .L_24)
.L_24:
        /*0080*/ 	.word	0x00000008
.L_25:


//--------------------- .nv.callgraph             --------------------------
	.section	.nv.callgraph,"",@"SHT_CUDA_CALLGRAPH"
	.align	4
	.sectionentsize	8
	.align		4
        /*0000*/ 	.word	0x00000000
	.align		4
        /*0004*/ 	.word	0xffffffff
	.align		4
        /*0008*/ 	.word	0x00000000
	.align		4
        /*000c*/ 	.word	0xfffffffe
	.align		4
        /*0010*/ 	.word	0x00000000
	.align		4
        /*0014*/ 	.word	0xfffffffd
	.align		4
        /*0018*/ 	.word	0x00000000
	.align		4
        /*001c*/ 	.word	0xfffffffc


//--------------------- .text.triton_poi_fused_0  --------------------------
	.section	.text.triton_poi_fused_0,"ax",@progbits
	.align	128
        .global         triton_poi_fused_0
        .type           triton_poi_fused_0,@function
        .size           triton_poi_fused_0,(.L_x_1 - triton_poi_fused_0)
        .other          triton_poi_fused_0,@"STO_CUDA_ENTRY STV_DEFAULT"
triton_poi_fused_0:
.text.triton_poi_fused_0:
[----:B------:R-:W0:Y:S01]  /*0000*/  LDC R1, c[0x0][0x28] ;  /* 0x00000a00ff017b82 */ /* 0x000e220000000800 */
[----:B------:R-:W1:Y:S07]  /*0010*/  S2R R11, SR_TID.X ;  /* 0x00000000000b7919 */ /* 0x000e6e0000002100 */
[----:B------:R-:W2:Y:S01]  /*0020*/  LDC.64 R4, c[0x0][0x210] ;  /* 0x00008400ff047b82 */ /* 0x000ea20000000a00 */
[----:B------:R-:W-:Y:S01]  /*0030*/  ULDC.64 UR4, c[0x0][0x208] ;  /* 0x0000820000047ab9 */ /* 0x000fe20000000a00 */
[----:B------:R-:W3:Y:S01]  /*0040*/  S2R R0, SR_CTAID.Y ;  /* 0x0000000000007919 */ /* 0x000ee20000002600 */
[----:B------:R-:W4:Y:S01]  /*0050*/  S2R R3, SR_CTAID.X ;  /* 0x0000000000037919 */ /* 0x000f220000002500 */
[----:B-1----:R-:W-:-:S02]  /*0060*/  LOP3.LUT R6, R11, 0xf, RZ, 0xc0, !PT ;  /* 0x0000000f0b067812 */ /* 0x002fc400078ec0ff */
[----:B------:R-:W-:Y:S02]  /*0070*/  SHF.R.U32.HI R11, RZ, 0x4, R11 ;  /* 0x00000004ff0b7819 */ /* 0x000fe4000001160b */
[----:B---3--:R-:W-:Y:S02]  /*0080*/  SHF.L.U32 R0, R0, 0x5, RZ ;  /* 0x0000000500007819 */ /* 0x008fe400000006ff */
[----:B----4-:R-:W-:Y:S02]  /*0090*/  LEA R6, R3, R6, 0x4 ;  /* 0x0000000603067211 */ /* 0x010fe400078e20ff */
[----:B------:R-:W-:Y:S02]  /*00a0*/  CS2R R2, SRZ ;  /* 0x0000000000027805 */ /* 0x000fe4000001ff00 */
[----:B------:R-:W-:Y:S02]  /*00b0*/  LOP3.LUT R11, R0, 0x7, R11, 0xf8, !PT ;  /* 0x00000007000b7812 */ /* 0x000fe400078ef80b */
[----:B------:R-:W-:-:S02]  /*00c0*/  ISETP.GE.AND P0, PT, R6, 0x9, PT ;  /* 0x000000090600780c */ /* 0x000fc40003f06270 */
[C---:B------:R-:W-:Y:S01]  /*00d0*/  LOP3.LUT R9, R11.reuse, 0x8, RZ, 0xfc, !PT ;  /* 0x000000080b097812 */ /* 0x040fe200078efcff */
[C---:B------:R-:W-:Y:S01]  /*00e0*/  IMAD R7, R11.reuse, 0x9, R6 ;  /* 0x000000090b077824 */ /* 0x040fe200078e0206 */
[C---:B------:R-:W-:Y:S02]  /*00f0*/  LOP3.LUT R8, R11.reuse, 0x10, RZ, 0xfc, !PT ;  /* 0x000000100b087812 */ /* 0x040fe400078efcff */
[----:B------:R-:W-:Y:S01]  /*0100*/  ISETP.LT.AND P2, PT, R11, 0x18, !P0 ;  /* 0x000000180b00780c */ /* 0x000fe20004741270 */
[----:B--2---:R-:W-:Y:S01]  /*0110*/  IMAD.WIDE R12, R7, 0x4, R4 ;  /* 0x00000004070c7825 */ /* 0x004fe200078e0204 */
[----:B------:R-:W-:Y:S01]  /*0120*/  ISETP.LT.AND P1, PT, R0, RZ, !P0 ;  /* 0x000000ff0000720c */ /* 0x000fe20004721270 */
[----:B------:R-:W-:Y:S01]  /*0130*/  HFMA2.MMA R0, -RZ, RZ, 0, 0 ;  /* 0x00000000ff007435 */ /* 0x000fe200000001ff */
[----:B------:R-:W-:Y:S02]  /*0140*/  ISETP.LT.AND P3, PT, R9, 0x18, !P0 ;  /* 0x000000180900780c */ /* 0x000fe40004761270 */
[----:B------:R-:W-:-:S02]  /*0150*/  ISETP.LT.AND P0, PT, R8, 0x18, !P0 ;  /* 0x000000180800780c */ /* 0x000fc40004701270 */
[----:B------:R-:W-:Y:S02]  /*0160*/  IADD3 R15, R7, 0x48, RZ ;  /* 0x00000048070f7810 */ /* 0x000fe40007ffe0ff */
[----:B------:R-:W-:Y:S02]  /*0170*/  IADD3 R17, R7, 0x90, RZ ;  /* 0x0000009007117810 */ /* 0x000fe40007ffe0ff */
[----:B------:R-:W-:Y:S01]  /*0180*/  IADD3 R19, R7, 0xd8, RZ ;  /* 0x000000d807137810 */ /* 0x000fe20007ffe0ff */
[--C-:B------:R-:W-:Y:S01]  /*0190*/  IMAD.WIDE R14, R15, 0x4, R4.reuse ;  /* 0x000000040f0e7825 */ /* 0x100fe200078e0204 */
[----:B------:R1:W2:Y:S03]  /*01a0*/  @P2 LDG.E.EL R3, desc[UR4][R12.64] ;  /* 0x000000040c032981 */ /* 0x0002a6000c2e1900 */
[--C-:B------:R-:W-:Y:S01]  /*01b0*/  IMAD.WIDE R16, R17, 0x4, R4.reuse ;  /* 0x0000000411107825 */ /* 0x100fe200078e0204 */
[----:B------:R3:W4:Y:S04]  /*01c0*/  @P3 LDG.E.EL R2, desc[UR4][R14.64] ;  /* 0x000000040e023981 */ /* 0x000728000c2e1900 */
[----:B------:R5:W4:Y:S01]  /*01d0*/  @P0 LDG.E.EL R0, desc[UR4][R16.64] ;  /* 0x0000000410000981 */ /* 0x000b22000c2e1900 */
[----:B------:R-:W-:-:S02]  /*01e0*/  IMAD.WIDE R18, R19, 0x4, R4 ;  /* 0x0000000413127825 */ /* 0x000fc400078e0204 */
[----:B------:R-:W3:Y:S02]  /*01f0*/  LDC.64 R4, c[0x0][0x218] ;  /* 0x00008600ff047b82 */ /* 0x000ee40000000a00 */
[C---:B------:R-:W-:Y:S01]  /*0200*/  IMAD.HI R20, R11.reuse, 0x55555556, RZ ;  /* 0x555555560b147827 */ /* 0x040fe200078e02ff */
[----:B------:R-:W-:-:S03]  /*0210*/  LOP3.LUT R10, R11, 0x18, RZ, 0xfc, !PT ;  /* 0x000000180b0a7812 */ /* 0x000fc600078efcff */
[----:B------:R-:W-:Y:S01]  /*0220*/  IMAD.HI R21, R9, 0x55555556, RZ ;  /* 0x5555555609157827 */ /* 0x000fe200078e02ff */
[----:B------:R-:W-:-:S03]  /*0230*/  LEA.HI R20, R20, R20, RZ, 0x1 ;  /* 0x0000001414147211 */ /* 0x000fc600078f08ff */
[----:B------:R-:W-:Y:S01]  /*0240*/  IMAD.HI R22, R8, 0x55555556, RZ ;  /* 0x5555555608167827 */ /* 0x000fe200078e02ff */
[----:B-1----:R-:W-:-:S03]  /*0250*/  LEA.HI R12, R21, R21, RZ, 0x1 ;  /* 0x00000015150c7211 */ /* 0x002fc600078f08ff */
[----:B---3--:R-:W-:Y:S01]  /*0260*/  IMAD.HI R14, R10, 0x55555556, RZ ;  /* 0x555555560a0e7827 */ /* 0x008fe200078e02ff */
[----:B------:R-:W-:-:S03]  /*0270*/  LEA.HI R13, R22, R22, RZ, 0x1 ;  /* 0x00000016160d7211 */ /* 0x000fc600078f08ff */
[----:B------:R-:W-:Y:S02]  /*0280*/  IMAD R11, R20, -0x3, R11 ;  /* 0xfffffffd140b7824 */ /* 0x000fe400078e020b */
[----:B------:R-:W-:Y:S01]  /*0290*/  IMAD R9, R12, -0x3, R9 ;  /* 0xfffffffd0c097824 */ /* 0x000fe200078e0209 */
[----:B------:R-:W-:Y:S01]  /*02a0*/  LEA.HI R15, R14, R14, RZ, 0x1 ;  /* 0x0000000e0e0f7211 */ /* 0x000fe200078f08ff */
[C---:B------:R-:W-:Y:S02]  /*02b0*/  IMAD R8, R13.reuse, -0x3, R8 ;  /* 0xfffffffd0d087824 */ /* 0x040fe400078e0208 */
[----:B------:R-:W-:Y:S02]  /*02c0*/  IMAD R11, R6, 0x3, R11 ;  /* 0x00000003060b7824 */ /* 0x000fe400078e020b */
[----:B0----5:R-:W-:Y:S02]  /*02d0*/  IMAD R17, R12, 0x1b, R9 ;  /* 0x0000001b0c117824 */ /* 0x021fe400078e0209 */
[----:B------:R-:W-:-:S02]  /*02e0*/  IMAD R13, R13, 0x1b, R8 ;  /* 0x0000001b0d0d7824 */ /* 0x000fc400078e0208 */
[C---:B------:R-:W-:Y:S02]  /*02f0*/  IMAD R10, R15.reuse, -0x3, R10 ;  /* 0xfffffffd0f0a7824 */ /* 0x040fe400078e020a */
[----:B------:R-:W-:Y:S01]  /*0300*/  IMAD R9, R20, 0x1b, R11 ;  /* 0x0000001b14097824 */ /* 0x000fe200078e020b */
[----:B------:R-:W-:Y:S01]  /*0310*/  MOV R7, RZ ;  /* 0x000000ff00077202 */ /* 0x000fe20000000f00 */
[C---:B------:R-:W-:Y:S02]  /*0320*/  IMAD R11, R6.reuse, 0x3, R17 ;  /* 0x00000003060b7824 */ /* 0x040fe400078e0211 */
[----:B------:R-:W-:Y:S02]  /*0330*/  IMAD R13, R6, 0x3, R13 ;  /* 0x00000003060d7824 */ /* 0x000fe400078e020d */
[----:B------:R-:W-:Y:S01]  /*0340*/  IMAD R15, R15, 0x1b, R10 ;  /* 0x0000001b0f0f7824 */ /* 0x000fe200078e020a */
[----:B------:R0:W5:Y:S01]  /*0350*/  @P1 LDG.E.EL R7, desc[UR4][R18.64] ;  /* 0x0000000412071981 */ /* 0x000162000c2e1900 */
[----:B------:R-:W-:-:S04]  /*0360*/  IMAD.WIDE R8, R9, 0x4, R4 ;  /* 0x0000000409087825 */ /* 0x000fc800078e0204 */
[----:B------:R-:W-:-:S04]  /*0370*/  IMAD.WIDE R10, R11, 0x4, R4 ;  /* 0x000000040b0a7825 */ /* 0x000fc800078e0204 */
[----:B------:R-:W-:-:S04]  /*0380*/  IMAD.WIDE R12, R13, 0x4, R4 ;  /* 0x000000040d0c7825 */ /* 0x000fc800078e0204 */
[----:B------:R-:W-:-:S04]  /*0390*/  IMAD R15, R6, 0x3, R15 ;  /* 0x00000003060f7824 */ /* 0x000fc800078e020f */
[----:B------:R-:W-:Y:S01]  /*03a0*/  IMAD.WIDE R4, R15, 0x4, R4 ;  /* 0x000000040f047825 */ /* 0x000fe200078e0204 */
[----:B--2---:R0:W-:Y:S04]  /*03b0*/  @P2 STG.E desc[UR4][R8.64], R3 ;  /* 0x0000000308002986 */ /* 0x0041e8000c101904 */
[----:B----4-:R0:W-:Y:S04]  /*03c0*/  @P3 STG.E desc[UR4][R10.64], R2 ;  /* 0x000000020a003986 */ /* 0x0101e8000c101904 */
[----:B------:R0:W-:Y:S02]  /*03d0*/  @P0 STG.E desc[UR4][R12.64], R0 ;  /* 0x000000000c000986 */ /* 0x0001e4000c101904 */
[----:B0-----:R-:W-:Y:S05]  /*03e0*/  @!P1 EXIT ;  /* 0x000000000000994d */ /* 0x001fea0003800000 */
[----:B-----5:R-:W-:Y:S01]  /*03f0*/  STG.E desc[UR4][R4.64], R7 ;  /* 0x0000000704007986 */ /* 0x020fe2000c101904 */
[----:B------:R-:W-:Y:S05]  /*0400*/  EXIT ;  /* 0x000000000000794d */ /* 0x000fea0003800000 */
.L_x_0:
[----:B------:R-:W-:-:S00]  /*0410*/  BRA `(.L_x_0) ;  /* 0xfffffffc00fc7947 */ /* 0x000fc0000383ffff */
[----:B------:R-:W-:-:S00]  /*0420*/  NOP ;  /* 0x0000000000007918 */ /* 0x000fc00000000000 */
        /* <DEDUP_REMOVED lines=13> */
.L_x_1:


//--------------------- .nv.constant0.triton_poi_fused_0 --------------------------
	.section	.nv.constant0.triton_poi_fused_0,"a",@progbits
	.sectionflags	@""
	.align	4
.nv.constant0.triton_poi_fused_0:
	.zero		552
